//
// Generated by NVIDIA NVVM Compiler
//
// Compiler Build ID: CL-36424714
// Cuda compilation tools, release 13.0, V13.0.88
// Based on NVVM 20.0.0
//

.version 9.0
.target sm_100
.address_size 64

	// .globl	_Z22mergeOddEvenSortKernelPiii

.visible .entry _Z22mergeOddEvenSortKernelPiii(
	.param .u64 .ptr .align 1 _Z22mergeOddEvenSortKernelPiii_param_0,
	.param .u32 _Z22mergeOddEvenSortKernelPiii_param_1,
	.param .u32 _Z22mergeOddEvenSortKernelPiii_param_2
)
{
	.reg .pred 	%p<6>;
	.reg .b32 	%r<16>;
	.reg .b64 	%rd<7>;

	ld.param.u64 	%rd4, [_Z22mergeOddEvenSortKernelPiii_param_0];
	ld.param.u32 	%r8, [_Z22mergeOddEvenSortKernelPiii_param_1];
	ld.param.u32 	%r9, [_Z22mergeOddEvenSortKernelPiii_param_2];
	cvta.to.global.u64 	%rd1, %rd4;
	mov.u32 	%r10, %ctaid.x;
	mov.u32 	%r11, %ntid.x;
	mov.u32 	%r12, %tid.x;
	mad.lo.s32 	%r1, %r10, %r11, %r12;
	and.b32  	%r13, %r9, 1;
	setp.eq.b32 	%p1, %r13, 1;
	@%p1 bra 	$L__BB0_4;
	shl.b32 	%r2, %r1, 1;
	or.b32  	%r15, %r2, 1;
	setp.ge.s32 	%p4, %r15, %r8;
	@%p4 bra 	$L__BB0_7;
	mul.wide.s32 	%rd6, %r2, 4;
	add.s64 	%rd2, %rd1, %rd6;
	ld.global.u32 	%r3, [%rd2];
	ld.global.u32 	%r4, [%rd2+4];
	setp.le.s32 	%p5, %r3, %r4;
	@%p5 bra 	$L__BB0_7;
	st.global.u32 	[%rd2], %r4;
	st.global.u32 	[%rd2+4], %r3;
	bra.uni 	$L__BB0_7;
$L__BB0_4:
	shl.b32 	%r5, %r1, 1;
	add.s32 	%r14, %r5, 2;
	setp.ge.s32 	%p2, %r14, %r8;
	@%p2 bra 	$L__BB0_7;
	mul.wide.s32 	%rd5, %r5, 4;
	add.s64 	%rd3, %rd1, %rd5;
	ld.global.u32 	%r6, [%rd3+4];
	ld.global.u32 	%r7, [%rd3+8];
	setp.le.s32 	%p3, %r6, %r7;
	@%p3 bra 	$L__BB0_7;
	st.global.u32 	[%rd3+4], %r7;
	st.global.u32 	[%rd3+8], %r6;
$L__BB0_7:
	ret;

}


// ===== COMPILED SASS (sm_100) =====

	.target	sm_100

	.elftype	@"ET_EXEC"


//--------------------- .note.nv.tkinfo           --------------------------
	.section	.note.nv.tkinfo,"",@"SHT_NOTE"
	.sectionflags	@"SHF_NOTE_NV_TKINFO"
	.tkinfo
        /*0018*/ 	.word	0x00000002
        /*0030*/ 	.string	""
        /*0030*/ 	.string	"ptxas"
        /*0030*/ 	.string	"Cuda compilation tools, release 13.0, V13.0.88"
        /*0030*/ 	.string	"Build cuda_13.0.r13.0/compiler.36424714_0"
        /*0030*/ 	.string	"-arch sm_100 -m 64 "



//--------------------- .note.nv.cuinfo           --------------------------
	.section	.note.nv.cuinfo,"",@"SHT_NOTE"
	.sectionflags	@"SHF_NOTE_NV_CUINFO"
        /*0018*/ 	.short	0x0002
        /*001a*/ 	.short	0x0064
        /*001c*/ 	.short	0x0082
	.zero		2


//--------------------- .nv.info                  --------------------------
	.section	.nv.info,"",@"SHT_CUDA_INFO"
	.align	4


	//----- nvinfo : EIATTR_REGCOUNT
	.align		4
        /*0000*/ 	.byte	0x04, 0x2f
        /*0002*/ 	.short	(.L_1 - .L_0)
	.align		4
.L_0:
        /*0004*/ 	.word	index@(_Z22mergeOddEvenSortKernelPiii)
        /*0008*/ 	.word	0x00000008


	//----- nvinfo : EIATTR_FRAME_SIZE
	.align		4
.L_1:
        /*000c*/ 	.byte	0x04, 0x11
        /*000e*/ 	.short	(.L_3 - .L_2)
	.align		4
.L_2:
        /*0010*/ 	.word	index@(_Z22mergeOddEvenSortKernelPiii)
        /*0014*/ 	.word	0x00000000


	//----- nvinfo : EIATTR_MIN_STACK_SIZE
	.align		4
.L_3:
        /*0018*/ 	.byte	0x04, 0x12
        /*001a*/ 	.short	(.L_5 - .L_4)
	.align		4
.L_4:
        /*001c*/ 	.word	index@(_Z22mergeOddEvenSortKernelPiii)
        /*0020*/ 	.word	0x00000000
.L_5:


//--------------------- .nv.compat                --------------------------
	.section	.nv.compat,"",@"SHT_CUDA_COMPAT_INFO"
	.align	4
        /*0000*/ 	.byte	0x02, 0x09, 0x00, 0x00, 0x02, 0x02, 0x01, 0x00, 0x02, 0x05, 0x05, 0x00, 0x03, 0x07, 0x01, 0x01
        /*0010*/ 	.byte	0x02, 0x03, 0x00, 0x00, 0x02, 0x06, 0x01, 0x00, 0x04, 0x0b, 0x08, 0x00, 0x09, 0x00, 0x00, 0x00
        /*0020*/ 	.byte	0x00, 0x00, 0x00, 0x00


//--------------------- .nv.info._Z22mergeOddEvenSortKernelPiii --------------------------
	.section	.nv.info._Z22mergeOddEvenSortKernelPiii,"",@"SHT_CUDA_INFO"
	.sectionflags	@""
	.align	4


	//----- nvinfo : EIATTR_CUDA_API_VERSION
	.align		4
        /*0000*/ 	.byte	0x04, 0x37
        /*0002*/ 	.short	(.L_7 - .L_6)
.L_6:
        /*0004*/ 	.word	0x00000082


	//----- nvinfo : EIATTR_KPARAM_INFO
	.align		4
.L_7:
        /*0008*/ 	.byte	0x04, 0x17
        /*000a*/ 	.short	(.L_9 - .L_8)
.L_8:
        /*000c*/ 	.word	0x00000000
        /*0010*/ 	.short	0x0002
        /*0012*/ 	.short	0x000c
        /*0014*/ 	.byte	0x00, 0xf0, 0x11, 0x00


	//----- nvinfo : EIATTR_KPARAM_INFO
	.align		4
.L_9:
        /*0018*/ 	.byte	0x04, 0x17
        /*001a*/ 	.short	(.L_11 - .L_10)
.L_10:
        /*001c*/ 	.word	0x00000000
        /*0020*/ 	.short	0x0001
        /*0022*/ 	.short	0x0008
        /*0024*/ 	.byte	0x00, 0xf0, 0x11, 0x00


	//----- nvinfo : EIATTR_KPARAM_INFO
	.align		4
.L_11:
        /*0028*/ 	.byte	0x04, 0x17
        /*002a*/ 	.short	(.L_13 - .L_12)
.L_12:
        /*002c*/ 	.word	0x00000000
        /*0030*/ 	.short	0x0000
        /*0032*/ 	.short	0x0000
        /*0034*/ 	.byte	0x00, 0xf5, 0x21, 0x00


	//----- nvinfo : EIATTR_SPARSE_MMA_MASK
	.align		4
.L_13:
        /*0038*/ 	.byte	0x03, 0x50
        /*003a*/ 	.short	0x0000


	//----- nvinfo : EIATTR_MAXREG_COUNT
	.align		4
        /*003c*/ 	.byte	0x03, 0x1b
        /*003e*/ 	.short	0x00ff


	//----- nvinfo : EIATTR_MERCURY_ISA_VERSION
	.align		4
        /*0040*/ 	.byte	0x03, 0x5f
        /*0042*/ 	.short	0x0101


	//----- nvinfo : EIATTR_VRC_CTA_INIT_COUNT
	.align		4
        /*0044*/ 	.byte	0x02, 0x4a
	.zero		1
	.zero		1


	//----- nvinfo : EIATTR_EXIT_INSTR_OFFSETS
	.align		4
        /*0048*/ 	.byte	0x04, 0x1c
        /*004a*/ 	.short	(.L_15 - .L_14)


	//   ....[0]....
.L_14:
        /*004c*/ 	.word	0x000000e0


	//   ....[1]....
        /*0050*/ 	.word	0x00000140


	//   ....[2]....
        /*0054*/ 	.word	0x00000170


	//   ....[3]....
        /*0058*/ 	.word	0x000001c0


	//   ....[4]....
        /*005c*/ 	.word	0x00000220


	//   ....[5]....
        /*0060*/ 	.word	0x00000250


	//----- nvinfo : EIATTR_CBANK_PARAM_SIZE
	.align		4
.L_15:
        /*0064*/ 	.byte	0x03, 0x19
        /*0066*/ 	.short	0x0010


	//----- nvinfo : EIATTR_PARAM_CBANK
	.align		4
        /*0068*/ 	.byte	0x04, 0x0a
        /*006a*/ 	.short	(.L_17 - .L_16)
	.align		4
.L_16:
        /*006c*/ 	.word	index@(.nv.constant0._Z22mergeOddEvenSortKernelPiii)
        /*0070*/ 	.short	0x0380
        /*0072*/ 	.short	0x0010


	//----- nvinfo : EIATTR_SW_WAR
	.align		4
.L_17:
        /*0074*/ 	.byte	0x04, 0x36
        /*0076*/ 	.short	(.L_19 - .L_18)
.L_18:
        /*0078*/ 	.word	0x00000008
.L_19:


//--------------------- .nv.callgraph             --------------------------
	.section	.nv.callgraph,"",@"SHT_CUDA_CALLGRAPH"
	.align	4
	.sectionentsize	8
	.align		4
        /*0000*/ 	.word	0x00000000
	.align		4
        /*0004*/ 	.word	0xffffffff
	.align		4
        /*0008*/ 	.word	0x00000000
	.align		4
        /*000c*/ 	.word	0xfffffffe
	.align		4
        /*0010*/ 	.word	0x00000000
	.align		4
        /*0014*/ 	.word	0xfffffffd
	.align		4
        /*0018*/ 	.word	0x00000000
	.align		4
        /*001c*/ 	.word	0xfffffffc


//--------------------- .text._Z22mergeOddEvenSortKernelPiii --------------------------
	.section	.text._Z22mergeOddEvenSortKernelPiii,"ax",@progbits
	.align	128
        .global         _Z22mergeOddEvenSortKernelPiii
        .type           _Z22mergeOddEvenSortKernelPiii,@function
        .size           _Z22mergeOddEvenSortKernelPiii,(.L_x_2 - _Z22mergeOddEvenSortKernelPiii)
        .other          _Z22mergeOddEvenSortKernelPiii,@"STO_CUDA_ENTRY STV_DEFAULT"
_Z22mergeOddEvenSortKernelPiii:
.text._Z22mergeOddEvenSortKernelPiii:
[----:B------:R-:W-:Y:S01]  /*0000*/  LDC R1, c[0x0][0x37c] ;  /* 0x0000df00ff017b82 */ /* 0x000fe20000000800 */
[----:B------:R-:W0:Y:S01]  /*0010*/  LDCU UR4, c[0x0][0x38c] ;  /* 0x00007180ff0477ac */ /* 0x000e220008000800 */
[----:B------:R-:W1:Y:S06]  /*0020*/  S2R R3, SR_TID.X ;  /* 0x0000000000037919 */ /* 0x000e6c0000002100 */
[----:B------:R-:W1:Y:S01]  /*0030*/  S2UR UR5, SR_CTAID.X ;  /* 0x00000000000579c3 */ /* 0x000e620000002500 */
[----:B------:R-:W2:Y:S07]  /*0040*/  LDCU.64 UR6, c[0x0][0x358] ;  /* 0x00006b00ff0677ac */ /* 0x000eae0008000a00 */
[----:B------:R-:W1:Y:S01]  /*0050*/  LDC R0, c[0x0][0x360] ;  /* 0x0000d800ff007b82 */ /* 0x000e620000000800 */
[----:B0-----:R-:W-:-:S04]  /*0060*/  ULOP3.LUT UR4, UR4, 0x1, URZ, 0xc0, !UPT ;  /* 0x0000000104047892 */ /* 0x001fc8000f8ec0ff */
[----:B------:R-:W-:Y:S01]  /*0070*/  UISETP.NE.U32.AND UP0, UPT, UR4, 0x1, UPT ;  /* 0x000000010400788c */ /* 0x000fe2000bf05070 */
[----:B-1----:R-:W-:-:S08]  /*0080*/  IMAD R0, R0, UR5, R3 ;  /* 0x0000000500007c24 */ /* 0x002fd0000f8e0203 */
[----:B--2---:R-:W-:Y:S05]  /*0090*/  BRA.U !UP0, `(.L_x_0) ;  /* 0x0000000108387547 */ /* 0x004fea000b800000 */
[----:B------:R-:W0:Y:S01]  /*00a0*/  LDCU UR4, c[0x0][0x388] ;  /* 0x00007100ff0477ac */ /* 0x000e220008000800 */
[----:B------:R-:W-:-:S04]  /*00b0*/  IMAD.SHL.U32 R5, R0, 0x2, RZ ;  /* 0x0000000200057824 */ /* 0x000fc800078e00ff */
[----:B------:R-:W-:-:S05]  /*00c0*/  VIADD R0, R5, 0x1 ;  /* 0x0000000105007836 */ /* 0x000fca0000000000 */
[----:B0-----:R-:W-:-:S13]  /*00d0*/  ISETP.GE.AND P0, PT, R0, UR4, PT ;  /* 0x0000000400007c0c */ /* 0x001fda000bf06270 */
[----:B------:R-:W-:Y:S05]  /*00e0*/  @P0 EXIT ;  /* 0x000000000000094d */ /* 0x000fea0003800000 */
[----:B------:R-:W0:Y:S02]  /*00f0*/  LDC.64 R2, c[0x0][0x380] ;  /* 0x0000e000ff027b82 */ /* 0x000e240000000a00 */
[----:B0-----:R-:W-:-:S05]  /*0100*/  IMAD.WIDE R2, R5, 0x4, R2 ;  /* 0x0000000405027825 */ /* 0x001fca00078e0202 */
[----:B------:R-:W2:Y:S04]  /*0110*/  LDG.E R5, desc[UR6][R2.64] ;  /* 0x0000000602057981 */ /* 0x000ea8000c1e1900 */
[----:B------:R-:W2:Y:S02]  /*0120*/  LDG.E R0, desc[UR6][R2.64+0x4] ;  /* 0x0000040602007981 */ /* 0x000ea4000c1e1900 */
[----:B--2---:R-:W-:-:S13]  /*0130*/  ISETP.GT.AND P0, PT, R5, R0, PT ;  /* 0x000000000500720c */ /* 0x004fda0003f04270 */
[----:B------:R-:W-:Y:S05]  /*0140*/  @!P0 EXIT ;  /* 0x000000000000894d */ /* 0x000fea0003800000 */
[----:B------:R-:W-:Y:S04]  /*0150*/  STG.E desc[UR6][R2.64], R0 ;  /* 0x0000000002007986 */ /* 0x000fe8000c101906 */
[----:B------:R-:W-:Y:S01]  /*0160*/  STG.E desc[UR6][R2.64+0x4], R5 ;  /* 0x0000040502007986 */ /* 0x000fe2000c101906 */
[----:B------:R-:W-:Y:S05]  /*0170*/  EXIT ;  /* 0x000000000000794d */ /* 0x000fea0003800000 */
.L_x_0:
[----:B------:R-:W0:Y:S01]  /*0180*/  LDCU UR4, c[0x0][0x388] ;  /* 0x00007100ff0477ac */ /* 0x000e220008000800 */
[----:B------:R-:W-:-:S04]  /*0190*/  SHF.L.U32 R5, R0, 0x1, RZ ;  /* 0x0000000100057819 */ /* 0x000fc800000006ff */
[----:B------:R-:W-:-:S04]  /*01a0*/  IADD3 R0, PT, PT, R5, 0x2, RZ ;  /* 0x0000000205007810 */ /* 0x000fc80007ffe0ff */
        /* <DEDUP_REMOVED lines=11> */
.L_x_1:
[----:B------:R-:W-:-:S00]  /*0260*/  BRA `(.L_x_1) ;  /* 0xfffffffc00fc7947 */ /* 0x000fc0000383ffff */
[----:B------:R-:W-:-:S00]  /*0270*/  NOP ;  /* 0x0000000000007918 */ /* 0x000fc00000000000 */
        /* <DEDUP_REMOVED lines=8> */
.L_x_2:


//--------------------- .nv.shared.reserved.0     --------------------------
	.section	.nv.shared.reserved.0,"aw",@nobits
	.weak		__nv_reservedSMEM_offset_0_alias
	.size		__nv_reservedSMEM_offset_0_alias, 0, 64
	.other		__nv_reservedSMEM_offset_0_alias,@"STO_CUDA_RESERVED_SHARED STV_DEFAULT"
__nv_reservedSMEM_offset_0_alias:
	.zero		0
	.zero		64


//--------------------- .nv.constant0._Z22mergeOddEvenSortKernelPiii --------------------------
	.section	.nv.constant0._Z22mergeOddEvenSortKernelPiii,"a",@progbits
	.sectionflags	@""
	.align	4
.nv.constant0._Z22mergeOddEvenSortKernelPiii:
	.zero		912


//--------------------- SYMBOLS --------------------------

	.type		.nv.reservedSmem.offset0,@object
	.size		.nv.reservedSmem.offset0,0x4
